//
// Generated by NVIDIA NVVM Compiler
//
// Compiler Build ID: CL-36424714
// Cuda compilation tools, release 13.0, V13.0.88
// Based on NVVM 20.0.0
//

.version 9.0
.target sm_100
.address_size 64

	// .globl	_Z12wakeUpKernelv

.visible .entry _Z12wakeUpKernelv()
{


	ret;

}


// ===== COMPILED SASS (sm_100) =====

	.target	sm_100

	.elftype	@"ET_EXEC"


//--------------------- .note.nv.tkinfo           --------------------------
	.section	.note.nv.tkinfo,"",@"SHT_NOTE"
	.sectionflags	@"SHF_NOTE_NV_TKINFO"
	.tkinfo
        /*0018*/ 	.word	0x00000002
        /*0030*/ 	.string	""
        /*0030*/ 	.string	"ptxas"
        /*0030*/ 	.string	"Cuda compilation tools, release 13.0, V13.0.88"
        /*0030*/ 	.string	"Build cuda_13.0.r13.0/compiler.36424714_0"
        /*0030*/ 	.string	"-arch sm_100 -m 64 "



//--------------------- .note.nv.cuinfo           --------------------------
	.section	.note.nv.cuinfo,"",@"SHT_NOTE"
	.sectionflags	@"SHF_NOTE_NV_CUINFO"
        /*0018*/ 	.short	0x0002
        /*001a*/ 	.short	0x0064
        /*001c*/ 	.short	0x0082
	.zero		2


//--------------------- .nv.info                  --------------------------
	.section	.nv.info,"",@"SHT_CUDA_INFO"
	.align	4


	//----- nvinfo : EIATTR_REGCOUNT
	.align		4
        /*0000*/ 	.byte	0x04, 0x2f
        /*0002*/ 	.short	(.L_1 - .L_0)
	.align		4
.L_0:
        /*0004*/ 	.word	index@(_Z12wakeUpKernelv)
        /*0008*/ 	.word	0x00000004


	//----- nvinfo : EIATTR_FRAME_SIZE
	.align		4
.L_1:
        /*000c*/ 	.byte	0x04, 0x11
        /*000e*/ 	.short	(.L_3 - .L_2)
	.align		4
.L_2:
        /*0010*/ 	.word	index@(_Z12wakeUpKernelv)
        /*0014*/ 	.word	0x00000000


	//----- nvinfo : EIATTR_MIN_STACK_SIZE
	.align		4
.L_3:
        /*0018*/ 	.byte	0x04, 0x12
        /*001a*/ 	.short	(.L_5 - .L_4)
	.align		4
.L_4:
        /*001c*/ 	.word	index@(_Z12wakeUpKernelv)
        /*0020*/ 	.word	0x00000000
.L_5:


//--------------------- .nv.compat                --------------------------
	.section	.nv.compat,"",@"SHT_CUDA_COMPAT_INFO"
	.align	4
        /*0000*/ 	.byte	0x02, 0x09, 0x00, 0x00, 0x02, 0x02, 0x01, 0x00, 0x02, 0x05, 0x05, 0x00, 0x03, 0x07, 0x01, 0x01
        /*0010*/ 	.byte	0x02, 0x03, 0x00, 0x00, 0x02, 0x06, 0x01, 0x00, 0x04, 0x0b, 0x08, 0x00, 0x09, 0x00, 0x00, 0x00
        /*0020*/ 	.byte	0x00, 0x00, 0x00, 0x00


//--------------------- .nv.info._Z12wakeUpKernelv --------------------------
	.section	.nv.info._Z12wakeUpKernelv,"",@"SHT_CUDA_INFO"
	.sectionflags	@""
	.align	4


	//----- nvinfo : EIATTR_CUDA_API_VERSION
	.align		4
        /*0000*/ 	.byte	0x04, 0x37
        /*0002*/ 	.short	(.L_7 - .L_6)
.L_6:
        /*0004*/ 	.word	0x00000082


	//----- nvinfo : EIATTR_SPARSE_MMA_MASK
	.align		4
.L_7:
        /*0008*/ 	.byte	0x03, 0x50
        /*000a*/ 	.short	0x0000


	//----- nvinfo : EIATTR_MAXREG_COUNT
	.align		4
        /*000c*/ 	.byte	0x03, 0x1b
        /*000e*/ 	.short	0x00ff


	//----- nvinfo : EIATTR_MERCURY_ISA_VERSION
	.align		4
        /*0010*/ 	.byte	0x03, 0x5f
        /*0012*/ 	.short	0x0101


	//----- nvinfo : EIATTR_VRC_CTA_INIT_COUNT
	.align		4
        /*0014*/ 	.byte	0x02, 0x4a
	.zero		1
	.zero		1


	//----- nvinfo : EIATTR_EXIT_INSTR_OFFSETS
	.align		4
        /*0018*/ 	.byte	0x04, 0x1c
        /*001a*/ 	.short	(.L_9 - .L_8)


	//   ....[0]....
.L_8:
        /*001c*/ 	.word	0x00000010


	//----- nvinfo : EIATTR_SW_WAR
	.align		4
.L_9:
        /*0020*/ 	.byte	0x04, 0x36
        /*0022*/ 	.short	(.L_11 - .L_10)
.L_10:
        /*0024*/ 	.word	0x00000008
.L_11:


//--------------------- .nv.callgraph             --------------------------
	.section	.nv.callgraph,"",@"SHT_CUDA_CALLGRAPH"
	.align	4
	.sectionentsize	8
	.align		4
        /*0000*/ 	.word	0x00000000
	.align		4
        /*0004*/ 	.word	0xffffffff
	.align		4
        /*0008*/ 	.word	0x00000000
	.align		4
        /*000c*/ 	.word	0xfffffffe
	.align		4
        /*0010*/ 	.word	0x00000000
	.align		4
        /*0014*/ 	.word	0xfffffffd
	.align		4
        /*0018*/ 	.word	0x00000000
	.align		4
        /*001c*/ 	.word	0xfffffffc


//--------------------- .text._Z12wakeUpKernelv   --------------------------
	.section	.text._Z12wakeUpKernelv,"ax",@progbits
	.align	128
        .global         _Z12wakeUpKernelv
        .type           _Z12wakeUpKernelv,@function
        .size           _Z12wakeUpKernelv,(.L_x_1 - _Z12wakeUpKernelv)
        .other          _Z12wakeUpKernelv,@"STO_CUDA_ENTRY STV_DEFAULT"
_Z12wakeUpKernelv:
.text._Z12wakeUpKernelv:
[----:B------:R-:W-:Y:S01]  /*0000*/  LDC R1, c[0x0][0x37c] ;  /* 0x0000df00ff017b82 */ /* 0x000fe20000000800 */
[----:B------:R-:W-:Y:S05]  /*0010*/  EXIT ;  /* 0x000000000000794d */ /* 0x000fea0003800000 */
.L_x_0:
[----:B------:R-:W-:-:S00]  /*0020*/  BRA `(.L_x_0) ;  /* 0xfffffffc00fc7947 */ /* 0x000fc0000383ffff */
[----:B------:R-:W-:-:S00]  /*0030*/  NOP ;  /* 0x0000000000007918 */ /* 0x000fc00000000000 */
        /* <DEDUP_REMOVED lines=12> */
.L_x_1:


//--------------------- .nv.shared.reserved.0     --------------------------
	.section	.nv.shared.reserved.0,"aw",@nobits
	.weak		__nv_reservedSMEM_offset_0_alias
	.size		__nv_reservedSMEM_offset_0_alias, 0, 64
	.other		__nv_reservedSMEM_offset_0_alias,@"STO_CUDA_RESERVED_SHARED STV_DEFAULT"
__nv_reservedSMEM_offset_0_alias:
	.zero		0
	.zero		64


//--------------------- .nv.constant0._Z12wakeUpKernelv --------------------------
	.section	.nv.constant0._Z12wakeUpKernelv,"a",@progbits
	.sectionflags	@""
	.align	4
.nv.constant0._Z12wakeUpKernelv:
	.zero		896


//--------------------- SYMBOLS --------------------------

	.type		.nv.reservedSmem.offset0,@object
	.size		.nv.reservedSmem.offset0,0x4
